//
// Generated by NVIDIA NVVM Compiler
//
// Compiler Build ID: CL-36424714
// Cuda compilation tools, release 13.0, V13.0.88
// Based on NVVM 20.0.0
//

.version 9.0
.target sm_100
.address_size 64

	// .globl	_Z5hellov
.extern .func  (.param .b32 func_retval0) vprintf
(
	.param .b64 vprintf_param_0,
	.param .b64 vprintf_param_1
)
;
.global .align 1 .b8 $str[13] = {104, 101, 108, 108, 111, 32, 119, 111, 114, 108, 100, 10};

.visible .entry _Z5hellov()
{
	.reg .b32 	%r<3>;
	.reg .b64 	%rd<3>;

	mov.u64 	%rd1, $str;
	cvta.global.u64 	%rd2, %rd1;
	{ // callseq 0, 0
	.param .b64 param0;
	st.param.b64 	[param0], %rd2;
	.param .b64 param1;
	st.param.b64 	[param1], 0;
	.param .b32 retval0;
	call.uni (retval0), 
	vprintf, 
	(
	param0, 
	param1
	);
	ld.param.b32 	%r1, [retval0];
	} // callseq 0
	ret;

}


// ===== COMPILED SASS (sm_100) =====

	.target	sm_100

	.elftype	@"ET_EXEC"


//--------------------- .note.nv.tkinfo           --------------------------
	.section	.note.nv.tkinfo,"",@"SHT_NOTE"
	.sectionflags	@"SHF_NOTE_NV_TKINFO"
	.tkinfo
        /*0018*/ 	.word	0x00000002
        /*0030*/ 	.string	""
        /*0030*/ 	.string	"ptxas"
        /*0030*/ 	.string	"Cuda compilation tools, release 13.0, V13.0.88"
        /*0030*/ 	.string	"Build cuda_13.0.r13.0/compiler.36424714_0"
        /*0030*/ 	.string	"-arch sm_100 -m 64 "



//--------------------- .note.nv.cuinfo           --------------------------
	.section	.note.nv.cuinfo,"",@"SHT_NOTE"
	.sectionflags	@"SHF_NOTE_NV_CUINFO"
        /*0018*/ 	.short	0x0002
        /*001a*/ 	.short	0x0064
        /*001c*/ 	.short	0x0082
	.zero		2


//--------------------- .nv.info                  --------------------------
	.section	.nv.info,"",@"SHT_CUDA_INFO"
	.align	4


	//----- nvinfo : EIATTR_REGCOUNT
	.align		4
        /*0000*/ 	.byte	0x04, 0x2f
        /*0002*/ 	.short	(.L_2 - .L_1)
	.align		4
.L_1:
        /*0004*/ 	.word	index@(_Z5hellov)
        /*0008*/ 	.word	0x00000018


	//----- nvinfo : EIATTR_FRAME_SIZE
	.align		4
.L_2:
        /*000c*/ 	.byte	0x04, 0x11
        /*000e*/ 	.short	(.L_4 - .L_3)
	.align		4
.L_3:
        /*0010*/ 	.word	index@(_Z5hellov)
        /*0014*/ 	.word	0x00000000


	//----- nvinfo : EIATTR_MIN_STACK_SIZE
	.align		4
.L_4:
        /*0018*/ 	.byte	0x04, 0x12
        /*001a*/ 	.short	(.L_6 - .L_5)
	.align		4
.L_5:
        /*001c*/ 	.word	index@(_Z5hellov)
        /*0020*/ 	.word	0x00000000
.L_6:


//--------------------- .nv.compat                --------------------------
	.section	.nv.compat,"",@"SHT_CUDA_COMPAT_INFO"
	.align	4
        /*0000*/ 	.byte	0x02, 0x09, 0x00, 0x00, 0x02, 0x02, 0x01, 0x00, 0x02, 0x05, 0x05, 0x00, 0x03, 0x07, 0x01, 0x01
        /*0010*/ 	.byte	0x02, 0x03, 0x00, 0x00, 0x02, 0x06, 0x01, 0x00, 0x04, 0x0b, 0x08, 0x00, 0x09, 0x00, 0x00, 0x00
        /*0020*/ 	.byte	0x00, 0x00, 0x00, 0x00


//--------------------- .nv.info._Z5hellov        --------------------------
	.section	.nv.info._Z5hellov,"",@"SHT_CUDA_INFO"
	.sectionflags	@""
	.align	4


	//----- nvinfo : EIATTR_CUDA_API_VERSION
	.align		4
        /*0000*/ 	.byte	0x04, 0x37
        /*0002*/ 	.short	(.L_8 - .L_7)
.L_7:
        /*0004*/ 	.word	0x00000082


	//----- nvinfo : EIATTR_SPARSE_MMA_MASK
	.align		4
.L_8:
        /*0008*/ 	.byte	0x03, 0x50
        /*000a*/ 	.short	0x0000


	//----- nvinfo : EIATTR_MAXREG_COUNT
	.align		4
        /*000c*/ 	.byte	0x03, 0x1b
        /*000e*/ 	.short	0x00ff


	//----- nvinfo : EIATTR_EXTERNS
	.align		4
        /*0010*/ 	.byte	0x04, 0x0f
        /*0012*/ 	.short	(.L_10 - .L_9)


	//   ....[0]....
	.align		4
.L_9:
        /*0014*/ 	.word	index@(vprintf)


	//----- nvinfo : EIATTR_MERCURY_ISA_VERSION
	.align		4
.L_10:
        /*0018*/ 	.byte	0x03, 0x5f
        /*001a*/ 	.short	0x0101


	//----- nvinfo : EIATTR_VRC_CTA_INIT_COUNT
	.align		4
        /*001c*/ 	.byte	0x02, 0x4a
	.zero		1
	.zero		1


	//----- nvinfo : EIATTR_SYSCALL_OFFSETS
	.align		4
        /*0020*/ 	.byte	0x04, 0x46
        /*0022*/ 	.short	(.L_12 - .L_11)


	//   ....[0]....
.L_11:
        /*0024*/ 	.word	0x00000080


	//----- nvinfo : EIATTR_EXIT_INSTR_OFFSETS
	.align		4
.L_12:
        /*0028*/ 	.byte	0x04, 0x1c
        /*002a*/ 	.short	(.L_14 - .L_13)


	//   ....[0]....
.L_13:
        /*002c*/ 	.word	0x00000090


	//----- nvinfo : EIATTR_SW_WAR
	.align		4
.L_14:
        /*0030*/ 	.byte	0x04, 0x36
        /*0032*/ 	.short	(.L_16 - .L_15)
.L_15:
        /*0034*/ 	.word	0x00000008
.L_16:


//--------------------- .nv.callgraph             --------------------------
	.section	.nv.callgraph,"",@"SHT_CUDA_CALLGRAPH"
	.align	4
	.sectionentsize	8
	.align		4
        /*0000*/ 	.word	0x00000000
	.align		4
        /*0004*/ 	.word	0xffffffff
	.align		4
        /*0008*/ 	.word	index@(_Z5hellov)
	.align		4
        /*000c*/ 	.word	index@(vprintf)
	.align		4
        /*0010*/ 	.word	0x00000000
	.align		4
        /*0014*/ 	.word	0xfffffffe
	.align		4
        /*0018*/ 	.word	0x00000000
	.align		4
        /*001c*/ 	.word	0xfffffffd
	.align		4
        /*0020*/ 	.word	0x00000000
	.align		4
        /*0024*/ 	.word	0xfffffffc


//--------------------- .nv.constant4             --------------------------
	.section	.nv.constant4,"a",@progbits
	.align	8
	.align		8
.nv.constant4:
        /*0000*/ 	.dword	vprintf
	.align		8
        /*0008*/ 	.dword	$str


//--------------------- .text._Z5hellov           --------------------------
	.section	.text._Z5hellov,"ax",@progbits
	.align	128
        .global         _Z5hellov
        .type           _Z5hellov,@function
        .size           _Z5hellov,(.L_x_2 - _Z5hellov)
        .other          _Z5hellov,@"STO_CUDA_ENTRY STV_DEFAULT"
_Z5hellov:
.text._Z5hellov:
[----:B------:R-:W0:Y:S01]  /*0000*/  LDC R1, c[0x0][0x37c] ;  /* 0x0000df00ff017b82 */ /* 0x000e220000000800 */
[----:B------:R-:W-:Y:S01]  /*0010*/  MOV R0, 0x0 ;  /* 0x0000000000007802 */ /* 0x000fe20000000f00 */
[----:B------:R-:W1:Y:S01]  /*0020*/  LDCU.64 UR4, c[0x4][0x8] ;  /* 0x01000100ff0477ac */ /* 0x000e620008000a00 */
[----:B------:R-:W-:-:S05]  /*0030*/  CS2R R6, SRZ ;  /* 0x0000000000067805 */ /* 0x000fca000001ff00 */
[----:B------:R2:W3:Y:S01]  /*0040*/  LDC.64 R2, c[0x4][R0] ;  /* 0x0100000000027b82 */ /* 0x0004e20000000a00 */
[----:B-1----:R-:W-:Y:S02]  /*0050*/  IMAD.U32 R4, RZ, RZ, UR4 ;  /* 0x00000004ff047e24 */ /* 0x002fe4000f8e00ff */
[----:B--2---:R-:W-:-:S07]  /*0060*/  IMAD.U32 R5, RZ, RZ, UR5 ;  /* 0x00000005ff057e24 */ /* 0x004fce000f8e00ff */
[----:B------:R-:W-:-:S07]  /*0070*/  LEPC R20, `(.L_x_0) ;  /* 0x000000001014794e */ /* 0x000fce0000000000 */
[----:B0--3--:R-:W-:Y:S05]  /*0080*/  CALL.ABS.NOINC R2 ;  /* 0x0000000002007343 */ /* 0x009fea0003c00000 */
.L_x_0:
[----:B------:R-:W-:Y:S05]  /*0090*/  EXIT ;  /* 0x000000000000794d */ /* 0x000fea0003800000 */
.L_x_1:
[----:B------:R-:W-:-:S00]  /*00a0*/  BRA `(.L_x_1) ;  /* 0xfffffffc00fc7947 */ /* 0x000fc0000383ffff */
[----:B------:R-:W-:-:S00]  /*00b0*/  NOP ;  /* 0x0000000000007918 */ /* 0x000fc00000000000 */
        /* <DEDUP_REMOVED lines=12> */
.L_x_2:


//--------------------- .nv.global.init           --------------------------
	.section	.nv.global.init,"aw",@progbits
.nv.global.init:
	.type		$str,@object
	.size		$str,(.L_0 - $str)
$str:
        /*0000*/ 	.byte	0x68, 0x65, 0x6c, 0x6c, 0x6f, 0x20, 0x77, 0x6f, 0x72, 0x6c, 0x64, 0x0a, 0x00
.L_0:


//--------------------- .nv.shared.reserved.0     --------------------------
	.section	.nv.shared.reserved.0,"aw",@nobits
	.weak		__nv_reservedSMEM_offset_0_alias
	.size		__nv_reservedSMEM_offset_0_alias, 0, 64
	.other		__nv_reservedSMEM_offset_0_alias,@"STO_CUDA_RESERVED_SHARED STV_DEFAULT"
__nv_reservedSMEM_offset_0_alias:
	.zero		0
	.zero		64


//--------------------- .nv.constant0._Z5hellov   --------------------------
	.section	.nv.constant0._Z5hellov,"a",@progbits
	.sectionflags	@""
	.align	4
.nv.constant0._Z5hellov:
	.zero		896


//--------------------- SYMBOLS --------------------------

	.type		.nv.reservedSmem.offset0,@object
	.size		.nv.reservedSmem.offset0,0x4
	.type		vprintf,@function
